	.headerflags	@"EF_CUDA_TEXMODE_UNIFIED EF_CUDA_64BIT_ADDRESS EF_CUDA_ACCELERATORS EF_CUDA_SM90 EF_CUDA_VIRTUAL_SM(EF_CUDA_SM90)"
	.elftype	@"ET_EXEC"


//--------------------- .nv.info                  --------------------------
	.section	.nv.info,"",@"SHT_CUDA_INFO"
	.align	4


	//----- nvinfo : EIATTR_REGCOUNT
	.align		4
        /*0000*/ 	.byte	0x04, 0x2f
        /*0002*/ 	.short	(.L_1 - .L_0)
	.align		4
.L_0:
        /*0004*/ 	.word	index@(triton_poi_fused_cat_0)
        /*0008*/ 	.word	0x0000000e


	//----- nvinfo : EIATTR_MIN_STACK_SIZE
	.align		4
.L_1:
        /*000c*/ 	.byte	0x04, 0x12
        /*000e*/ 	.short	(.L_3 - .L_2)
	.align		4
.L_2:
        /*0010*/ 	.word	index@(triton_poi_fused_cat_0)
        /*0014*/ 	.word	0x00000000


	//----- nvinfo : EIATTR_FRAME_SIZE
	.align		4
.L_3:
        /*0018*/ 	.byte	0x04, 0x11
        /*001a*/ 	.short	(.L_5 - .L_4)
	.align		4
.L_4:
        /*001c*/ 	.word	index@(triton_poi_fused_cat_0)
        /*0020*/ 	.word	0x00000000


	//----- nvinfo : EIATTR_MIN_STACK_SIZE
	.align		4
.L_5:
        /*0024*/ 	.byte	0x04, 0x12
        /*0026*/ 	.short	(.L_7 - .L_6)
	.align		4
.L_6:
        /*0028*/ 	.word	index@(triton_poi_fused_cat_0)
        /*002c*/ 	.word	0x00000000
.L_7:


//--------------------- .nv.info.triton_poi_fused_cat_0 --------------------------
	.section	.nv.info.triton_poi_fused_cat_0,"",@"SHT_CUDA_INFO"
	.sectionflags	@""
	.align	4


	//----- nvinfo : EIATTR_CUDA_API_VERSION
	.align		4
        /*0000*/ 	.byte	0x04, 0x37
        /*0002*/ 	.short	(.L_9 - .L_8)
.L_8:
        /*0004*/ 	.word	0x0000007c


	//----- nvinfo : EIATTR_KPARAM_INFO
	.align		4
.L_9:
        /*0008*/ 	.byte	0x04, 0x17
        /*000a*/ 	.short	(.L_11 - .L_10)
.L_10:
        /*000c*/ 	.word	0x00000000
        /*0010*/ 	.short	0x0003
        /*0012*/ 	.short	0x0018
        /*0014*/ 	.byte	0x00, 0xf0, 0x11, 0x00


	//----- nvinfo : EIATTR_KPARAM_INFO
	.align		4
.L_11:
        /*0018*/ 	.byte	0x04, 0x17
        /*001a*/ 	.short	(.L_13 - .L_12)
.L_12:
        /*001c*/ 	.word	0x00000000
        /*0020*/ 	.short	0x0002
        /*0022*/ 	.short	0x0010
        /*0024*/ 	.byte	0x00, 0xf4, 0x21, 0x00


	//----- nvinfo : EIATTR_KPARAM_INFO
	.align		4
.L_13:
        /*0028*/ 	.byte	0x04, 0x17
        /*002a*/ 	.short	(.L_15 - .L_14)
.L_14:
        /*002c*/ 	.word	0x00000000
        /*0030*/ 	.short	0x0001
        /*0032*/ 	.short	0x0008
        /*0034*/ 	.byte	0x00, 0xf4, 0x21, 0x00


	//----- nvinfo : EIATTR_KPARAM_INFO
	.align		4
.L_15:
        /*0038*/ 	.byte	0x04, 0x17
        /*003a*/ 	.short	(.L_17 - .L_16)
.L_16:
        /*003c*/ 	.word	0x00000000
        /*0040*/ 	.short	0x0000
        /*0042*/ 	.short	0x0000
        /*0044*/ 	.byte	0x00, 0xf4, 0x21, 0x00


	//----- nvinfo : EIATTR_SPARSE_MMA_MASK
	.align		4
.L_17:
        /*0048*/ 	.byte	0x03, 0x50
        /*004a*/ 	.short	0x0000


	//----- nvinfo : EIATTR_MAXREG_COUNT
	.align		4
        /*004c*/ 	.byte	0x03, 0x1b
        /*004e*/ 	.short	0x00ff


	//----- nvinfo : EIATTR_EXIT_INSTR_OFFSETS
	.align		4
        /*0050*/ 	.byte	0x04, 0x1c
        /*0052*/ 	.short	(.L_19 - .L_18)


	//   ....[0]....
.L_18:
        /*0054*/ 	.word	0x00000230


	//   ....[1]....
        /*0058*/ 	.word	0x00000250


	//----- nvinfo : EIATTR_REQNTID
	.align		4
.L_19:
        /*005c*/ 	.byte	0x04, 0x10
        /*005e*/ 	.short	(.L_21 - .L_20)
.L_20:
        /*0060*/ 	.word	0x00000080
        /*0064*/ 	.word	0x00000001
        /*0068*/ 	.word	0x00000001


	//----- nvinfo : EIATTR_CBANK_PARAM_SIZE
	.align		4
.L_21:
        /*006c*/ 	.byte	0x03, 0x19
        /*006e*/ 	.short	0x001c


	//----- nvinfo : EIATTR_PARAM_CBANK
	.align		4
        /*0070*/ 	.byte	0x04, 0x0a
        /*0072*/ 	.short	(.L_23 - .L_22)
	.align		4
.L_22:
        /*0074*/ 	.word	index@(.nv.constant0.triton_poi_fused_cat_0)
        /*0078*/ 	.short	0x0210
        /*007a*/ 	.short	0x001c


	//----- nvinfo : EIATTR_SW_WAR
	.align		4
.L_23:
        /*007c*/ 	.byte	0x04, 0x36
        /*007e*/ 	.short	(.L_25 - .L_24)
.L_24:
        /*0080*/ 	.word	0x00000008
.L_25:


//--------------------- .nv.callgraph             --------------------------
	.section	.nv.callgraph,"",@"SHT_CUDA_CALLGRAPH"
	.align	4
	.sectionentsize	8
	.align		4
        /*0000*/ 	.word	0x00000000
	.align		4
        /*0004*/ 	.word	0xffffffff
	.align		4
        /*0008*/ 	.word	0x00000000
	.align		4
        /*000c*/ 	.word	0xfffffffe
	.align		4
        /*0010*/ 	.word	0x00000000
	.align		4
        /*0014*/ 	.word	0xfffffffd
	.align		4
        /*0018*/ 	.word	0x00000000
	.align		4
        /*001c*/ 	.word	0xfffffffc


//--------------------- .text.triton_poi_fused_cat_0 --------------------------
	.section	.text.triton_poi_fused_cat_0,"ax",@progbits
	.align	128
        .global         triton_poi_fused_cat_0
        .type           triton_poi_fused_cat_0,@function
        .size           triton_poi_fused_cat_0,(.L_x_1 - triton_poi_fused_cat_0)
        .other          triton_poi_fused_cat_0,@"STO_CUDA_ENTRY STV_DEFAULT"
triton_poi_fused_cat_0:
.text.triton_poi_fused_cat_0:
[----:B------:R-:W0:Y:S02]  /*0000*/  LDC R1, c[0x0][0x28] ;  /* 0x00000a00ff017b82 */ /* 0x000e240000000800 */
[----:B------:R-:W1:Y:S01]  /*0010*/  S2R R0, SR_TID.X ;  /* 0x0000000000007919 */ /* 0x000e620000002100 */
[----:B------:R-:W2:Y:S01]  /*0020*/  LDC.64 R4, c[0x0][0x210] ;  /* 0x00008400ff047b82 */ /* 0x000ea20000000a00 */
[----:B------:R-:W-:Y:S01]  /*0030*/  ULDC.64 UR4, c[0x0][0x208] ;  /* 0x0000820000047ab9 */ /* 0x000fe20000000a00 */
[----:B------:R-:W3:Y:S01]  /*0040*/  S2R R9, SR_CTAID.X ;  /* 0x0000000000097919 */ /* 0x000ee20000002500 */
[----:B-1----:R-:W-:Y:S02]  /*0050*/  LOP3.LUT R0, R0, 0x7f, RZ, 0xc0, !PT ;  /* 0x0000007f00007812 */ /* 0x002fe400078ec0ff */
[----:B---3--:R-:W-:-:S03]  /*0060*/  SHF.R.S32.HI R2, RZ, 0x18, R9 ;  /* 0x00000018ff027819 */ /* 0x008fc60000011409 */
[----:B------:R-:W-:Y:S01]  /*0070*/  IMAD R9, R9, 0x80, R0 ;  /* 0x0000008009097824 */ /* 0x000fe200078e0200 */
[----:B------:R-:W-:Y:S02]  /*0080*/  SGXT R0, R2, 0x1 ;  /* 0x000000010200781a */ /* 0x000fe40000000200 */
[----:B------:R-:W1:Y:S02]  /*0090*/  LDC.64 R2, c[0x0][0x218] ;  /* 0x00008600ff027b82 */ /* 0x000e640000000a00 */
[----:B------:R-:W-:Y:S02]  /*00a0*/  SHF.R.S32.HI R8, RZ, 0x1f, R9 ;  /* 0x0000001fff087819 */ /* 0x000fe40000011409 */
[-C--:B------:R-:W-:Y:S02]  /*00b0*/  LEA.HI R0, R0, R9.reuse, RZ, 0x2 ;  /* 0x0000000900007211 */ /* 0x080fe400078f10ff */
[----:B------:R-:W-:Y:S02]  /*00c0*/  LEA.HI R8, R8, R9, RZ, 0x5 ;  /* 0x0000000908087211 */ /* 0x000fe400078f28ff */
[----:B------:R-:W-:-:S02]  /*00d0*/  SHF.R.S32.HI R0, RZ, 0x2, R0 ;  /* 0x00000002ff007819 */ /* 0x000fc40000011400 */
[----:B------:R-:W-:Y:S02]  /*00e0*/  ISETP.GE.AND P2, PT, R9, 0x80, PT ;  /* 0x000000800900780c */ /* 0x000fe40003f46270 */
[----:B------:R-:W-:-:S04]  /*00f0*/  LEA.HI R6, R0, R0, RZ, 0x3 ;  /* 0x0000000000067211 */ /* 0x000fc800078f18ff */
[----:B------:R-:W-:-:S05]  /*0100*/  LOP3.LUT R7, R6, 0xfffffff8, RZ, 0xc0, !PT ;  /* 0xfffffff806077812 */ /* 0x000fca00078ec0ff */
[----:B------:R-:W-:Y:S01]  /*0110*/  IMAD.IADD R7, R0, 0x1, -R7 ;  /* 0x0000000100077824 */ /* 0x000fe200078e0a07 */
[----:B------:R-:W-:Y:S02]  /*0120*/  LOP3.LUT R0, R8, 0xffffffe0, RZ, 0xc0, !PT ;  /* 0xffffffe008007812 */ /* 0x000fe400078ec0ff */
[----:B------:R-:W-:Y:S02]  /*0130*/  SHF.R.S32.HI R8, RZ, 0x5, R8 ;  /* 0x00000005ff087819 */ /* 0x000fe40000011408 */
[----:B------:R-:W-:Y:S01]  /*0140*/  ISETP.GE.AND P3, PT, R7, 0x4, PT ;  /* 0x000000040700780c */ /* 0x000fe20003f66270 */
[----:B------:R-:W-:Y:S01]  /*0150*/  IMAD.IADD R11, R9, 0x1, -R0 ;  /* 0x00000001090b7824 */ /* 0x000fe200078e0a00 */
[----:B------:R-:W-:Y:S01]  /*0160*/  ISETP.GT.AND P1, PT, R7, 0x3, !P2 ;  /* 0x000000030700780c */ /* 0x000fe20005724270 */
[----:B------:R-:W-:Y:S01]  /*0170*/  IMAD.MOV.U32 R0, RZ, RZ, RZ ;  /* 0x000000ffff007224 */ /* 0x000fe200078e00ff */
[----:B------:R-:W-:Y:S01]  /*0180*/  ISETP.LT.AND P0, PT, R9, 0x80, !P3 ;  /* 0x000000800900780c */ /* 0x000fe20005f01270 */
[----:B------:R-:W-:Y:S01]  /*0190*/  IMAD R11, R8, 0x10, R11 ;  /* 0x00000010080b7824 */ /* 0x000fe200078e020b */
[----:B------:R-:W3:Y:S01]  /*01a0*/  LDC.64 R6, c[0x0][0x220] ;  /* 0x00008800ff067b82 */ /* 0x000ee20000000a00 */
[----:B------:R-:W-:-:S02]  /*01b0*/  IMAD.MOV.U32 R8, RZ, RZ, RZ ;  /* 0x000000ffff087224 */ /* 0x000fc400078e00ff */
[----:B--2---:R-:W-:-:S04]  /*01c0*/  IMAD.WIDE R4, R11, 0x4, R4 ;  /* 0x000000040b047825 */ /* 0x004fc800078e0204 */
[----:B-1----:R-:W-:-:S04]  /*01d0*/  IMAD.WIDE R2, R11, 0x4, R2 ;  /* 0x000000040b027825 */ /* 0x002fc800078e0202 */
[----:B------:R-:W2:Y:S04]  /*01e0*/  @P0 LDG.E R0, desc[UR4][R4.64] ;  /* 0x0000000404000981 */ /* 0x000ea8000c1e1900 */
[----:B------:R-:W4:Y:S01]  /*01f0*/  @P1 LDG.E R8, desc[UR4][R2.64+0x2c0] ;  /* 0x0002c00402081981 */ /* 0x000f22000c1e1900 */
[----:B---3--:R-:W-:Y:S01]  /*0200*/  IMAD.WIDE R6, R9, 0x4, R6 ;  /* 0x0000000409067825 */ /* 0x008fe200078e0206 */
[----:B--2---:R-:W-:Y:S02]  /*0210*/  SEL R11, R0, RZ, P0 ;  /* 0x000000ff000b7207 */ /* 0x004fe40000000000 */
[----:B----4-:R-:W-:Y:S01]  /*0220*/  @P3 SEL R11, R8, RZ, P1 ;  /* 0x000000ff080b3207 */ /* 0x010fe20000800000 */
[----:B------:R-:W-:Y:S06]  /*0230*/  @P2 EXIT ;  /* 0x000000000000294d */ /* 0x000fec0003800000 */
[----:B------:R-:W-:Y:S01]  /*0240*/  STG.E desc[UR4][R6.64], R11 ;  /* 0x0000000b06007986 */ /* 0x000fe2000c101904 */
[----:B------:R-:W-:Y:S05]  /*0250*/  EXIT ;  /* 0x000000000000794d */ /* 0x000fea0003800000 */
.L_x_0:
[----:B------:R-:W-:-:S00]  /*0260*/  BRA `(.L_x_0) ;  /* 0xfffffffc00fc7947 */ /* 0x000fc0000383ffff */
[----:B------:R-:W-:-:S00]  /*0270*/  NOP ;  /* 0x0000000000007918 */ /* 0x000fc00000000000 */
        /* <DEDUP_REMOVED lines=8> */
.L_x_1:


//--------------------- .nv.constant0.triton_poi_fused_cat_0 --------------------------
	.section	.nv.constant0.triton_poi_fused_cat_0,"a",@progbits
	.sectionflags	@""
	.align	4
.nv.constant0.triton_poi_fused_cat_0:
	.zero		556
